//
// Generated by NVIDIA NVVM Compiler
//
// Compiler Build ID: CL-36424714
// Cuda compilation tools, release 13.0, V13.0.88
// Based on NVVM 20.0.0
//

.version 9.0
.target sm_100
.address_size 64

	// .globl	_Z9vectorAddPiS_S_i

.visible .entry _Z9vectorAddPiS_S_i(
	.param .u64 .ptr .align 1 _Z9vectorAddPiS_S_i_param_0,
	.param .u64 .ptr .align 1 _Z9vectorAddPiS_S_i_param_1,
	.param .u64 .ptr .align 1 _Z9vectorAddPiS_S_i_param_2,
	.param .u32 _Z9vectorAddPiS_S_i_param_3
)
{
	.reg .pred 	%p<2>;
	.reg .b32 	%r<9>;
	.reg .b64 	%rd<11>;

	ld.param.u64 	%rd1, [_Z9vectorAddPiS_S_i_param_0];
	ld.param.u64 	%rd2, [_Z9vectorAddPiS_S_i_param_1];
	ld.param.u64 	%rd3, [_Z9vectorAddPiS_S_i_param_2];
	ld.param.u32 	%r2, [_Z9vectorAddPiS_S_i_param_3];
	mov.u32 	%r3, %tid.x;
	mov.u32 	%r4, %ctaid.x;
	mov.u32 	%r5, %ntid.x;
	mad.lo.s32 	%r1, %r4, %r5, %r3;
	setp.gt.s32 	%p1, %r1, %r2;
	@%p1 bra 	$L__BB0_2;
	cvta.to.global.u64 	%rd4, %rd2;
	cvta.to.global.u64 	%rd5, %rd1;
	cvta.to.global.u64 	%rd6, %rd3;
	mul.wide.s32 	%rd7, %r1, 4;
	add.s64 	%rd8, %rd4, %rd7;
	ld.global.u32 	%r6, [%rd8];
	add.s64 	%rd9, %rd5, %rd7;
	ld.global.u32 	%r7, [%rd9];
	add.s32 	%r8, %r7, %r6;
	add.s64 	%rd10, %rd6, %rd7;
	st.global.u32 	[%rd10], %r8;
$L__BB0_2:
	ret;

}


// ===== COMPILED SASS (sm_100) =====

	.target	sm_100

	.elftype	@"ET_EXEC"


//--------------------- .note.nv.tkinfo           --------------------------
	.section	.note.nv.tkinfo,"",@"SHT_NOTE"
	.sectionflags	@"SHF_NOTE_NV_TKINFO"
	.tkinfo
        /*0018*/ 	.word	0x00000002
        /*0030*/ 	.string	""
        /*0030*/ 	.string	"ptxas"
        /*0030*/ 	.string	"Cuda compilation tools, release 13.0, V13.0.88"
        /*0030*/ 	.string	"Build cuda_13.0.r13.0/compiler.36424714_0"
        /*0030*/ 	.string	"-arch sm_100 -m 64 "



//--------------------- .note.nv.cuinfo           --------------------------
	.section	.note.nv.cuinfo,"",@"SHT_NOTE"
	.sectionflags	@"SHF_NOTE_NV_CUINFO"
        /*0018*/ 	.short	0x0002
        /*001a*/ 	.short	0x0064
        /*001c*/ 	.short	0x0082
	.zero		2


//--------------------- .nv.info                  --------------------------
	.section	.nv.info,"",@"SHT_CUDA_INFO"
	.align	4


	//----- nvinfo : EIATTR_REGCOUNT
	.align		4
        /*0000*/ 	.byte	0x04, 0x2f
        /*0002*/ 	.short	(.L_1 - .L_0)
	.align		4
.L_0:
        /*0004*/ 	.word	index@(_Z9vectorAddPiS_S_i)
        /*0008*/ 	.word	0x0000000c


	//----- nvinfo : EIATTR_FRAME_SIZE
	.align		4
.L_1:
        /*000c*/ 	.byte	0x04, 0x11
        /*000e*/ 	.short	(.L_3 - .L_2)
	.align		4
.L_2:
        /*0010*/ 	.word	index@(_Z9vectorAddPiS_S_i)
        /*0014*/ 	.word	0x00000000


	//----- nvinfo : EIATTR_MIN_STACK_SIZE
	.align		4
.L_3:
        /*0018*/ 	.byte	0x04, 0x12
        /*001a*/ 	.short	(.L_5 - .L_4)
	.align		4
.L_4:
        /*001c*/ 	.word	index@(_Z9vectorAddPiS_S_i)
        /*0020*/ 	.word	0x00000000
.L_5:


//--------------------- .nv.compat                --------------------------
	.section	.nv.compat,"",@"SHT_CUDA_COMPAT_INFO"
	.align	4
        /*0000*/ 	.byte	0x02, 0x09, 0x00, 0x00, 0x02, 0x02, 0x01, 0x00, 0x02, 0x05, 0x05, 0x00, 0x03, 0x07, 0x01, 0x01
        /*0010*/ 	.byte	0x02, 0x03, 0x00, 0x00, 0x02, 0x06, 0x01, 0x00, 0x04, 0x0b, 0x08, 0x00, 0x09, 0x00, 0x00, 0x00
        /*0020*/ 	.byte	0x00, 0x00, 0x00, 0x00


//--------------------- .nv.info._Z9vectorAddPiS_S_i --------------------------
	.section	.nv.info._Z9vectorAddPiS_S_i,"",@"SHT_CUDA_INFO"
	.sectionflags	@""
	.align	4


	//----- nvinfo : EIATTR_CUDA_API_VERSION
	.align		4
        /*0000*/ 	.byte	0x04, 0x37
        /*0002*/ 	.short	(.L_7 - .L_6)
.L_6:
        /*0004*/ 	.word	0x00000082


	//----- nvinfo : EIATTR_KPARAM_INFO
	.align		4
.L_7:
        /*0008*/ 	.byte	0x04, 0x17
        /*000a*/ 	.short	(.L_9 - .L_8)
.L_8:
        /*000c*/ 	.word	0x00000000
        /*0010*/ 	.short	0x0003
        /*0012*/ 	.short	0x0018
        /*0014*/ 	.byte	0x00, 0xf0, 0x11, 0x00


	//----- nvinfo : EIATTR_KPARAM_INFO
	.align		4
.L_9:
        /*0018*/ 	.byte	0x04, 0x17
        /*001a*/ 	.short	(.L_11 - .L_10)
.L_10:
        /*001c*/ 	.word	0x00000000
        /*0020*/ 	.short	0x0002
        /*0022*/ 	.short	0x0010
        /*0024*/ 	.byte	0x00, 0xf5, 0x21, 0x00


	//----- nvinfo : EIATTR_KPARAM_INFO
	.align		4
.L_11:
        /*0028*/ 	.byte	0x04, 0x17
        /*002a*/ 	.short	(.L_13 - .L_12)
.L_12:
        /*002c*/ 	.word	0x00000000
        /*0030*/ 	.short	0x0001
        /*0032*/ 	.short	0x0008
        /*0034*/ 	.byte	0x00, 0xf5, 0x21, 0x00


	//----- nvinfo : EIATTR_KPARAM_INFO
	.align		4
.L_13:
        /*0038*/ 	.byte	0x04, 0x17
        /*003a*/ 	.short	(.L_15 - .L_14)
.L_14:
        /*003c*/ 	.word	0x00000000
        /*0040*/ 	.short	0x0000
        /*0042*/ 	.short	0x0000
        /*0044*/ 	.byte	0x00, 0xf5, 0x21, 0x00


	//----- nvinfo : EIATTR_SPARSE_MMA_MASK
	.align		4
.L_15:
        /*0048*/ 	.byte	0x03, 0x50
        /*004a*/ 	.short	0x0000


	//----- nvinfo : EIATTR_MAXREG_COUNT
	.align		4
        /*004c*/ 	.byte	0x03, 0x1b
        /*004e*/ 	.short	0x00ff


	//----- nvinfo : EIATTR_MERCURY_ISA_VERSION
	.align		4
        /*0050*/ 	.byte	0x03, 0x5f
        /*0052*/ 	.short	0x0101


	//----- nvinfo : EIATTR_VRC_CTA_INIT_COUNT
	.align		4
        /*0054*/ 	.byte	0x02, 0x4a
	.zero		1
	.zero		1


	//----- nvinfo : EIATTR_EXIT_INSTR_OFFSETS
	.align		4
        /*0058*/ 	.byte	0x04, 0x1c
        /*005a*/ 	.short	(.L_17 - .L_16)


	//   ....[0]....
.L_16:
        /*005c*/ 	.word	0x00000070


	//   ....[1]....
        /*0060*/ 	.word	0x00000130


	//----- nvinfo : EIATTR_CBANK_PARAM_SIZE
	.align		4
.L_17:
        /*0064*/ 	.byte	0x03, 0x19
        /*0066*/ 	.short	0x001c


	//----- nvinfo : EIATTR_PARAM_CBANK
	.align		4
        /*0068*/ 	.byte	0x04, 0x0a
        /*006a*/ 	.short	(.L_19 - .L_18)
	.align		4
.L_18:
        /*006c*/ 	.word	index@(.nv.constant0._Z9vectorAddPiS_S_i)
        /*0070*/ 	.short	0x0380
        /*0072*/ 	.short	0x001c


	//----- nvinfo : EIATTR_SW_WAR
	.align		4
.L_19:
        /*0074*/ 	.byte	0x04, 0x36
        /*0076*/ 	.short	(.L_21 - .L_20)
.L_20:
        /*0078*/ 	.word	0x00000008
.L_21:


//--------------------- .nv.callgraph             --------------------------
	.section	.nv.callgraph,"",@"SHT_CUDA_CALLGRAPH"
	.align	4
	.sectionentsize	8
	.align		4
        /*0000*/ 	.word	0x00000000
	.align		4
        /*0004*/ 	.word	0xffffffff
	.align		4
        /*0008*/ 	.word	0x00000000
	.align		4
        /*000c*/ 	.word	0xfffffffe
	.align		4
        /*0010*/ 	.word	0x00000000
	.align		4
        /*0014*/ 	.word	0xfffffffd
	.align		4
        /*0018*/ 	.word	0x00000000
	.align		4
        /*001c*/ 	.word	0xfffffffc


//--------------------- .text._Z9vectorAddPiS_S_i --------------------------
	.section	.text._Z9vectorAddPiS_S_i,"ax",@progbits
	.align	128
        .global         _Z9vectorAddPiS_S_i
        .type           _Z9vectorAddPiS_S_i,@function
        .size           _Z9vectorAddPiS_S_i,(.L_x_1 - _Z9vectorAddPiS_S_i)
        .other          _Z9vectorAddPiS_S_i,@"STO_CUDA_ENTRY STV_DEFAULT"
_Z9vectorAddPiS_S_i:
.text._Z9vectorAddPiS_S_i:
[----:B------:R-:W-:Y:S01]  /*0000*/  LDC R1, c[0x0][0x37c] ;  /* 0x0000df00ff017b82 */ /* 0x000fe20000000800 */
[----:B------:R-:W0:Y:S07]  /*0010*/  S2R R9, SR_TID.X ;  /* 0x0000000000097919 */ /* 0x000e2e0000002100 */
[----:B------:R-:W0:Y:S01]  /*0020*/  S2UR UR4, SR_CTAID.X ;  /* 0x00000000000479c3 */ /* 0x000e220000002500 */
[----:B------:R-:W1:Y:S07]  /*0030*/  LDCU UR5, c[0x0][0x398] ;  /* 0x00007300ff0577ac */ /* 0x000e6e0008000800 */
[----:B------:R-:W0:Y:S02]  /*0040*/  LDC R0, c[0x0][0x360] ;  /* 0x0000d800ff007b82 */ /* 0x000e240000000800 */
[----:B0-----:R-:W-:-:S05]  /*0050*/  IMAD R9, R0, UR4, R9 ;  /* 0x0000000400097c24 */ /* 0x001fca000f8e0209 */
[----:B-1----:R-:W-:-:S13]  /*0060*/  ISETP.GT.AND P0, PT, R9, UR5, PT ;  /* 0x0000000509007c0c */ /* 0x002fda000bf04270 */
[----:B------:R-:W-:Y:S05]  /*0070*/  @P0 EXIT ;  /* 0x000000000000094d */ /* 0x000fea0003800000 */
[----:B------:R-:W0:Y:S01]  /*0080*/  LDC.64 R2, c[0x0][0x388] ;  /* 0x0000e200ff027b82 */ /* 0x000e220000000a00 */
[----:B------:R-:W1:Y:S07]  /*0090*/  LDCU.64 UR4, c[0x0][0x358] ;  /* 0x00006b00ff0477ac */ /* 0x000e6e0008000a00 */
[----:B------:R-:W2:Y:S08]  /*00a0*/  LDC.64 R4, c[0x0][0x380] ;  /* 0x0000e000ff047b82 */ /* 0x000eb00000000a00 */
[----:B------:R-:W3:Y:S01]  /*00b0*/  LDC.64 R6, c[0x0][0x390] ;  /* 0x0000e400ff067b82 */ /* 0x000ee20000000a00 */
[----:B0-----:R-:W-:-:S06]  /*00c0*/  IMAD.WIDE R2, R9, 0x4, R2 ;  /* 0x0000000409027825 */ /* 0x001fcc00078e0202 */
[----:B-1----:R-:W4:Y:S01]  /*00d0*/  LDG.E R2, desc[UR4][R2.64] ;  /* 0x0000000402027981 */ /* 0x002f22000c1e1900 */
[----:B--2---:R-:W-:-:S06]  /*00e0*/  IMAD.WIDE R4, R9, 0x4, R4 ;  /* 0x0000000409047825 */ /* 0x004fcc00078e0204 */
[----:B------:R-:W4:Y:S01]  /*00f0*/  LDG.E R5, desc[UR4][R4.64] ;  /* 0x0000000404057981 */ /* 0x000f22000c1e1900 */
[----:B---3--:R-:W-:Y:S01]  /*0100*/  IMAD.WIDE R6, R9, 0x4, R6 ;  /* 0x0000000409067825 */ /* 0x008fe200078e0206 */
[----:B----4-:R-:W-:-:S05]  /*0110*/  IADD3 R9, PT, PT, R2, R5, RZ ;  /* 0x0000000502097210 */ /* 0x010fca0007ffe0ff */
[----:B------:R-:W-:Y:S01]  /*0120*/  STG.E desc[UR4][R6.64], R9 ;  /* 0x0000000906007986 */ /* 0x000fe2000c101904 */
[----:B------:R-:W-:Y:S05]  /*0130*/  EXIT ;  /* 0x000000000000794d */ /* 0x000fea0003800000 */
.L_x_0:
[----:B------:R-:W-:-:S00]  /*0140*/  BRA `(.L_x_0) ;  /* 0xfffffffc00fc7947 */ /* 0x000fc0000383ffff */
[----:B------:R-:W-:-:S00]  /*0150*/  NOP ;  /* 0x0000000000007918 */ /* 0x000fc00000000000 */
        /* <DEDUP_REMOVED lines=10> */
.L_x_1:


//--------------------- .nv.shared.reserved.0     --------------------------
	.section	.nv.shared.reserved.0,"aw",@nobits
	.weak		__nv_reservedSMEM_offset_0_alias
	.size		__nv_reservedSMEM_offset_0_alias, 0, 64
	.other		__nv_reservedSMEM_offset_0_alias,@"STO_CUDA_RESERVED_SHARED STV_DEFAULT"
__nv_reservedSMEM_offset_0_alias:
	.zero		0
	.zero		64


//--------------------- .nv.constant0._Z9vectorAddPiS_S_i --------------------------
	.section	.nv.constant0._Z9vectorAddPiS_S_i,"a",@progbits
	.sectionflags	@""
	.align	4
.nv.constant0._Z9vectorAddPiS_S_i:
	.zero		924


//--------------------- SYMBOLS --------------------------

	.type		.nv.reservedSmem.offset0,@object
	.size		.nv.reservedSmem.offset0,0x4
